	.headerflags	@"EF_CUDA_TEXMODE_UNIFIED EF_CUDA_64BIT_ADDRESS EF_CUDA_ACCELERATORS EF_CUDA_SM90 EF_CUDA_VIRTUAL_SM(EF_CUDA_SM90)"
	.elftype	@"ET_EXEC"


//--------------------- .nv.info                  --------------------------
	.section	.nv.info,"",@"SHT_CUDA_INFO"
	.align	4


	//----- nvinfo : EIATTR_REGCOUNT
	.align		4
        /*0000*/ 	.byte	0x04, 0x2f
        /*0002*/ 	.short	(.L_1 - .L_0)
	.align		4
.L_0:
        /*0004*/ 	.word	index@(triton_poi_fused_sigmoid_0)
        /*0008*/ 	.word	0x0000000c


	//----- nvinfo : EIATTR_MIN_STACK_SIZE
	.align		4
.L_1:
        /*000c*/ 	.byte	0x04, 0x12
        /*000e*/ 	.short	(.L_3 - .L_2)
	.align		4
.L_2:
        /*0010*/ 	.word	index@(triton_poi_fused_sigmoid_0)
        /*0014*/ 	.word	0x00000000


	//----- nvinfo : EIATTR_FRAME_SIZE
	.align		4
.L_3:
        /*0018*/ 	.byte	0x04, 0x11
        /*001a*/ 	.short	(.L_5 - .L_4)
	.align		4
.L_4:
        /*001c*/ 	.word	index@(triton_poi_fused_sigmoid_0)
        /*0020*/ 	.word	0x00000000


	//----- nvinfo : EIATTR_MIN_STACK_SIZE
	.align		4
.L_5:
        /*0024*/ 	.byte	0x04, 0x12
        /*0026*/ 	.short	(.L_7 - .L_6)
	.align		4
.L_6:
        /*0028*/ 	.word	index@(triton_poi_fused_sigmoid_0)
        /*002c*/ 	.word	0x00000000
.L_7:


//--------------------- .nv.info.triton_poi_fused_sigmoid_0 --------------------------
	.section	.nv.info.triton_poi_fused_sigmoid_0,"",@"SHT_CUDA_INFO"
	.sectionflags	@""
	.align	4


	//----- nvinfo : EIATTR_CUDA_API_VERSION
	.align		4
        /*0000*/ 	.byte	0x04, 0x37
        /*0002*/ 	.short	(.L_9 - .L_8)
.L_8:
        /*0004*/ 	.word	0x0000007c


	//----- nvinfo : EIATTR_KPARAM_INFO
	.align		4
.L_9:
        /*0008*/ 	.byte	0x04, 0x17
        /*000a*/ 	.short	(.L_11 - .L_10)
.L_10:
        /*000c*/ 	.word	0x00000000
        /*0010*/ 	.short	0x0002
        /*0012*/ 	.short	0x0010
        /*0014*/ 	.byte	0x00, 0xf0, 0x11, 0x00


	//----- nvinfo : EIATTR_KPARAM_INFO
	.align		4
.L_11:
        /*0018*/ 	.byte	0x04, 0x17
        /*001a*/ 	.short	(.L_13 - .L_12)
.L_12:
        /*001c*/ 	.word	0x00000000
        /*0020*/ 	.short	0x0001
        /*0022*/ 	.short	0x0008
        /*0024*/ 	.byte	0x00, 0xf4, 0x21, 0x00


	//----- nvinfo : EIATTR_KPARAM_INFO
	.align		4
.L_13:
        /*0028*/ 	.byte	0x04, 0x17
        /*002a*/ 	.short	(.L_15 - .L_14)
.L_14:
        /*002c*/ 	.word	0x00000000
        /*0030*/ 	.short	0x0000
        /*0032*/ 	.short	0x0000
        /*0034*/ 	.byte	0x00, 0xf4, 0x21, 0x00


	//----- nvinfo : EIATTR_SPARSE_MMA_MASK
	.align		4
.L_15:
        /*0038*/ 	.byte	0x03, 0x50
        /*003a*/ 	.short	0x0000


	//----- nvinfo : EIATTR_MAXREG_COUNT
	.align		4
        /*003c*/ 	.byte	0x03, 0x1b
        /*003e*/ 	.short	0x00ff


	//----- nvinfo : EIATTR_EXIT_INSTR_OFFSETS
	.align		4
        /*0040*/ 	.byte	0x04, 0x1c
        /*0042*/ 	.short	(.L_17 - .L_16)


	//   ....[0]....
.L_16:
        /*0044*/ 	.word	0x00000300


	//   ....[1]....
        /*0048*/ 	.word	0x00000320


	//----- nvinfo : EIATTR_REQNTID
	.align		4
.L_17:
        /*004c*/ 	.byte	0x04, 0x10
        /*004e*/ 	.short	(.L_19 - .L_18)
.L_18:
        /*0050*/ 	.word	0x00000080
        /*0054*/ 	.word	0x00000001
        /*0058*/ 	.word	0x00000001


	//----- nvinfo : EIATTR_CBANK_PARAM_SIZE
	.align		4
.L_19:
        /*005c*/ 	.byte	0x03, 0x19
        /*005e*/ 	.short	0x0014


	//----- nvinfo : EIATTR_PARAM_CBANK
	.align		4
        /*0060*/ 	.byte	0x04, 0x0a
        /*0062*/ 	.short	(.L_21 - .L_20)
	.align		4
.L_20:
        /*0064*/ 	.word	index@(.nv.constant0.triton_poi_fused_sigmoid_0)
        /*0068*/ 	.short	0x0210
        /*006a*/ 	.short	0x0014


	//----- nvinfo : EIATTR_SW_WAR
	.align		4
.L_21:
        /*006c*/ 	.byte	0x04, 0x36
        /*006e*/ 	.short	(.L_23 - .L_22)
.L_22:
        /*0070*/ 	.word	0x00000008
.L_23:


//--------------------- .nv.callgraph             --------------------------
	.section	.nv.callgraph,"",@"SHT_CUDA_CALLGRAPH"
	.align	4
	.sectionentsize	8
	.align		4
        /*0000*/ 	.word	0x00000000
	.align		4
        /*0004*/ 	.word	0xffffffff
	.align		4
        /*0008*/ 	.word	0x00000000
	.align		4
        /*000c*/ 	.word	0xfffffffe
	.align		4
        /*0010*/ 	.word	0x00000000
	.align		4
        /*0014*/ 	.word	0xfffffffd
	.align		4
        /*0018*/ 	.word	0x00000000
	.align		4
        /*001c*/ 	.word	0xfffffffc


//--------------------- .text.triton_poi_fused_sigmoid_0 --------------------------
	.section	.text.triton_poi_fused_sigmoid_0,"ax",@progbits
	.align	128
        .global         triton_poi_fused_sigmoid_0
        .type           triton_poi_fused_sigmoid_0,@function
        .size           triton_poi_fused_sigmoid_0,(.L_x_1 - triton_poi_fused_sigmoid_0)
        .other          triton_poi_fused_sigmoid_0,@"STO_CUDA_ENTRY STV_DEFAULT"
triton_poi_fused_sigmoid_0:
.text.triton_poi_fused_sigmoid_0:
[----:B------:R-:W0:Y:S02]  /*0000*/  LDC R1, c[0x0][0x28] ;  /* 0x00000a00ff017b82 */ /* 0x000e240000000800 */
[----:B------:R-:W1:Y:S01]  /*0010*/  S2R R0, SR_TID.X ;  /* 0x0000000000007919 */ /* 0x000e620000002100 */
[----:B------:R-:W2:Y:S01]  /*0020*/  LDC.64 R2, c[0x0][0x210] ;  /* 0x00008400ff027b82 */ /* 0x000ea20000000a00 */
[----:B------:R-:W-:Y:S01]  /*0030*/  ULDC.64 UR4, c[0x0][0x208] ;  /* 0x0000820000047ab9 */ /* 0x000fe20000000a00 */
[----:B------:R-:W3:Y:S06]  /*0040*/  S2R R7, SR_CTAID.X ;  /* 0x0000000000077919 */ /* 0x000eec0000002500 */
[----:B------:R-:W4:Y:S01]  /*0050*/  LDC.64 R4, c[0x0][0x218] ;  /* 0x00008600ff047b82 */ /* 0x000f220000000a00 */
[----:B-1----:R-:W-:-:S04]  /*0060*/  SHF.L.U32 R0, R0, 0x1, RZ ;  /* 0x0000000100007819 */ /* 0x002fc800000006ff */
[----:B------:R-:W-:Y:S02]  /*0070*/  LOP3.LUT R0, R0, 0xfe, RZ, 0xc0, !PT ;  /* 0x000000fe00007812 */ /* 0x000fe400078ec0ff */
[----:B---3--:R-:W-:Y:S02]  /*0080*/  SHF.R.S32.HI R6, RZ, 0x17, R7 ;  /* 0x00000017ff067819 */ /* 0x008fe40000011407 */
[----:B------:R-:W-:Y:S02]  /*0090*/  LEA R7, R7, R0, 0x8 ;  /* 0x0000000007077211 */ /* 0x000fe400078e40ff */
[----:B------:R-:W-:Y:S02]  /*00a0*/  SGXT R0, R6, 0x1 ;  /* 0x000000010600781a */ /* 0x000fe40000000200 */
[C---:B------:R-:W-:Y:S01]  /*00b0*/  ISETP.GE.AND P0, PT, R7.reuse, 0x100, PT ;  /* 0x000001000700780c */ /* 0x040fe20003f06270 */
[----:B--2---:R-:W-:Y:S01]  /*00c0*/  IMAD.WIDE R2, R7, 0x4, R2 ;  /* 0x0000000407027825 */ /* 0x004fe200078e0202 */
[----:B------:R-:W-:-:S04]  /*00d0*/  LEA.HI R0, R0, R7, RZ, 0x2 ;  /* 0x0000000700007211 */ /* 0x000fc800078f10ff */
[----:B------:R-:W-:-:S04]  /*00e0*/  LOP3.LUT R0, R0, 0xfffffffc, RZ, 0xc0, !PT ;  /* 0xfffffffc00007812 */ /* 0x000fc800078ec0ff */
[----:B------:R-:W-:Y:S02]  /*00f0*/  IADD3 R9, R7, -R0, RZ ;  /* 0x8000000007097210 */ /* 0x000fe40007ffe0ff */
[----:B------:R-:W-:-:S03]  /*0100*/  CS2R R6, SRZ ;  /* 0x0000000000067805 */ /* 0x000fc6000001ff00 */
[----:B----4-:R-:W-:Y:S01]  /*0110*/  IMAD.WIDE R4, R9, 0x4, R4 ;  /* 0x0000000409047825 */ /* 0x010fe200078e0204 */
[----:B------:R-:W-:Y:S02]  /*0120*/  CS2R R8, SRZ ;  /* 0x0000000000087805 */ /* 0x000fe4000001ff00 */
[----:B------:R-:W2:Y:S04]  /*0130*/  @!P0 LDG.E.64 R6, desc[UR4][R2.64] ;  /* 0x0000000402068981 */ /* 0x000ea8000c1e1b00 */
[----:B------:R-:W2:Y:S02]  /*0140*/  @!P0 LDG.E.EL.64 R8, desc[UR4][R4.64] ;  /* 0x0000000404088981 */ /* 0x000ea4000c2e1b00 */
[----:B--2---:R-:W-:Y:S01]  /*0150*/  FADD R6, R8, R6 ;  /* 0x0000000608067221 */ /* 0x004fe20000000000 */
[----:B------:R-:W-:-:S03]  /*0160*/  FADD R7, R9, R7 ;  /* 0x0000000709077221 */ /* 0x000fc60000000000 */
[----:B------:R-:W-:Y:S01]  /*0170*/  FADD R6, RZ, -R6 ;  /* 0x80000006ff067221 */ /* 0x000fe20000000000 */
[----:B------:R-:W-:-:S03]  /*0180*/  FADD R7, RZ, -R7 ;  /* 0x80000007ff077221 */ /* 0x000fc60000000000 */
[----:B------:R-:W-:Y:S01]  /*0190*/  FMUL R6, R6, 1.4426950216293334961 ;  /* 0x3fb8aa3b06067820 */ /* 0x000fe20000400000 */
[----:B------:R-:W-:-:S04]  /*01a0*/  FMUL R7, R7, 1.4426950216293334961 ;  /* 0x3fb8aa3b07077820 */ /* 0x000fc80000400000 */
[----:B------:R-:W-:Y:S02]  /*01b0*/  FSETP.GEU.AND P1, PT, R6, -126, PT ;  /* 0xc2fc00000600780b */ /* 0x000fe40003f2e000 */
[----:B------:R-:W-:-:S11]  /*01c0*/  FSETP.GEU.AND P2, PT, R7, -126, PT ;  /* 0xc2fc00000700780b */ /* 0x000fd60003f4e000 */
[----:B------:R-:W-:Y:S02]  /*01d0*/  @!P1 FMUL R6, R6, 0.5 ;  /* 0x3f00000006069820 */ /* 0x000fe40000400000 */
[----:B------:R-:W-:Y:S02]  /*01e0*/  @!P2 FMUL R7, R7, 0.5 ;  /* 0x3f0000000707a820 */ /* 0x000fe40000400000 */
[----:B------:R-:W1:Y:S08]  /*01f0*/  MUFU.EX2 R0, R6 ;  /* 0x0000000600007308 */ /* 0x000e700000000800 */
[----:B------:R2:W3:Y:S01]  /*0200*/  MUFU.EX2 R4, R7 ;  /* 0x0000000700047308 */ /* 0x0004e20000000800 */
[----:B-1----:R-:W-:Y:S01]  /*0210*/  @!P1 FMUL R0, R0, R0 ;  /* 0x0000000000009220 */ /* 0x002fe20000400000 */
[----:B--2---:R-:W-:-:S03]  /*0220*/  HFMA2.MMA R7, -RZ, RZ, 1.625, 0 ;  /* 0x3e800000ff077435 */ /* 0x004fc600000001ff */
[----:B------:R-:W-:Y:S01]  /*0230*/  FADD R0, R0, 1 ;  /* 0x3f80000000007421 */ /* 0x000fe20000000000 */
[----:B---3--:R-:W-:-:S04]  /*0240*/  @!P2 FMUL R4, R4, R4 ;  /* 0x000000040404a220 */ /* 0x008fc80000400000 */
[----:B------:R-:W-:Y:S01]  /*0250*/  FSETP.GT.AND P1, PT, R0, 8.50705917302346158658e+37, PT ;  /* 0x7e8000000000780b */ /* 0x000fe20003f24000 */
[----:B------:R-:W-:-:S03]  /*0260*/  FADD R4, R4, 1 ;  /* 0x3f80000004047421 */ /* 0x000fc60000000000 */
[----:B------:R-:W-:Y:S02]  /*0270*/  FSEL R5, R7, 1, P1 ;  /* 0x3f80000007057808 */ /* 0x000fe40000800000 */
[----:B------:R-:W-:-:S04]  /*0280*/  FSETP.GT.AND P2, PT, R4, 8.50705917302346158658e+37, PT ;  /* 0x7e8000000400780b */ /* 0x000fc80003f44000 */
[----:B------:R-:W-:-:S03]  /*0290*/  FSEL R7, R7, 1, P2 ;  /* 0x3f80000007077808 */ /* 0x000fc60001000000 */
[----:B------:R-:W-:-:S06]  /*02a0*/  @P1 FMUL R0, R0, 0.25 ;  /* 0x3e80000000001820 */ /* 0x000fcc0000400000 */
[----:B------:R-:W1:Y:S01]  /*02b0*/  MUFU.RCP R0, R0 ;  /* 0x0000000000007308 */ /* 0x000e620000001000 */
[----:B------:R-:W-:-:S07]  /*02c0*/  @P2 FMUL R4, R4, 0.25 ;  /* 0x3e80000004042820 */ /* 0x000fce0000400000 */
[----:B------:R-:W2:Y:S01]  /*02d0*/  MUFU.RCP R4, R4 ;  /* 0x0000000400047308 */ /* 0x000ea20000001000 */
[----:B-1----:R-:W-:Y:S01]  /*02e0*/  FMUL R6, R0, R5 ;  /* 0x0000000500067220 */ /* 0x002fe20000400000 */
[----:B--2---:R-:W-:Y:S01]  /*02f0*/  FMUL R7, R4, R7 ;  /* 0x0000000704077220 */ /* 0x004fe20000400000 */
[----:B------:R-:W-:Y:S06]  /*0300*/  @P0 EXIT ;  /* 0x000000000000094d */ /* 0x000fec0003800000 */
[----:B------:R-:W-:Y:S01]  /*0310*/  STG.E.64 desc[UR4][R2.64], R6 ;  /* 0x0000000602007986 */ /* 0x000fe2000c101b04 */
[----:B------:R-:W-:Y:S05]  /*0320*/  EXIT ;  /* 0x000000000000794d */ /* 0x000fea0003800000 */
.L_x_0:
[----:B------:R-:W-:-:S00]  /*0330*/  BRA `(.L_x_0) ;  /* 0xfffffffc00fc7947 */ /* 0x000fc0000383ffff */
[----:B------:R-:W-:-:S00]  /*0340*/  NOP ;  /* 0x0000000000007918 */ /* 0x000fc00000000000 */
        /* <DEDUP_REMOVED lines=11> */
.L_x_1:


//--------------------- .nv.constant0.triton_poi_fused_sigmoid_0 --------------------------
	.section	.nv.constant0.triton_poi_fused_sigmoid_0,"a",@progbits
	.sectionflags	@""
	.align	4
.nv.constant0.triton_poi_fused_sigmoid_0:
	.zero		548
